//
// Generated by NVIDIA NVVM Compiler
//
// Compiler Build ID: CL-36424714
// Cuda compilation tools, release 13.0, V13.0.88
// Based on NVVM 20.0.0
//

.version 9.0
.target sm_100
.address_size 64

	// .globl	_Z6kernelPdS_S_iiii

.visible .entry _Z6kernelPdS_S_iiii(
	.param .u64 .ptr .align 1 _Z6kernelPdS_S_iiii_param_0,
	.param .u64 .ptr .align 1 _Z6kernelPdS_S_iiii_param_1,
	.param .u64 .ptr .align 1 _Z6kernelPdS_S_iiii_param_2,
	.param .u32 _Z6kernelPdS_S_iiii_param_3,
	.param .u32 _Z6kernelPdS_S_iiii_param_4,
	.param .u32 _Z6kernelPdS_S_iiii_param_5,
	.param .u32 _Z6kernelPdS_S_iiii_param_6
)
{
	.reg .pred 	%p<8>;
	.reg .b32 	%r<22>;
	.reg .b64 	%rd<19>;
	.reg .b64 	%fd<11>;

	ld.param.u64 	%rd1, [_Z6kernelPdS_S_iiii_param_0];
	ld.param.u64 	%rd2, [_Z6kernelPdS_S_iiii_param_1];
	ld.param.u64 	%rd3, [_Z6kernelPdS_S_iiii_param_2];
	ld.param.u32 	%r4, [_Z6kernelPdS_S_iiii_param_3];
	ld.param.u32 	%r3, [_Z6kernelPdS_S_iiii_param_4];
	ld.param.u32 	%r6, [_Z6kernelPdS_S_iiii_param_5];
	ld.param.u32 	%r7, [_Z6kernelPdS_S_iiii_param_6];
	mov.u32 	%r8, %ctaid.x;
	mov.u32 	%r9, %ntid.x;
	mov.u32 	%r10, %tid.x;
	mad.lo.s32 	%r11, %r8, %r9, %r10;
	mov.u32 	%r12, %ctaid.y;
	mov.u32 	%r13, %ntid.y;
	mov.u32 	%r14, %tid.y;
	mad.lo.s32 	%r2, %r12, %r13, %r14;
	add.s32 	%r15, %r6, -1;
	setp.lt.s32 	%p1, %r2, %r15;
	setp.ge.s32 	%p2, %r2, %r7;
	setp.lt.s32 	%p3, %r11, 1;
	or.pred  	%p4, %p1, %p3;
	or.pred  	%p5, %p4, %p2;
	add.s32 	%r16, %r4, -1;
	setp.ge.s32 	%p6, %r11, %r16;
	or.pred  	%p7, %p5, %p6;
	@%p7 bra 	$L__BB0_2;
	cvta.to.global.u64 	%rd4, %rd1;
	cvta.to.global.u64 	%rd5, %rd3;
	cvta.to.global.u64 	%rd6, %rd2;
	mul.lo.s32 	%r17, %r3, %r2;
	cvt.s64.s32 	%rd7, %r17;
	cvt.u64.u32 	%rd8, %r11;
	add.s64 	%rd9, %rd8, %rd7;
	shl.b64 	%rd10, %rd9, 3;
	add.s64 	%rd11, %rd4, %rd10;
	ld.global.f64 	%fd1, [%rd11+-8];
	ld.global.f64 	%fd2, [%rd11+8];
	add.f64 	%fd3, %fd1, %fd2;
	add.s32 	%r18, %r17, %r11;
	mul.wide.s32 	%rd12, %r18, 8;
	add.s64 	%rd13, %rd4, %rd12;
	ld.global.f64 	%fd4, [%rd13];
	fma.rn.f64 	%fd5, %fd4, 0d4000000000000000, %fd3;
	sub.s32 	%r19, %r17, %r3;
	add.s32 	%r20, %r19, %r11;
	mul.wide.s32 	%rd14, %r20, 8;
	add.s64 	%rd15, %rd4, %rd14;
	ld.global.f64 	%fd6, [%rd15];
	add.s32 	%r21, %r18, %r3;
	mul.wide.s32 	%rd16, %r21, 8;
	add.s64 	%rd17, %rd5, %rd16;
	ld.global.f64 	%fd7, [%rd17];
	add.f64 	%fd8, %fd6, %fd7;
	fma.rn.f64 	%fd9, %fd4, 0d4000000000000000, %fd8;
	add.f64 	%fd10, %fd5, %fd9;
	add.s64 	%rd18, %rd6, %rd12;
	st.global.f64 	[%rd18], %fd10;
$L__BB0_2:
	ret;

}


// ===== COMPILED SASS (sm_100) =====

	.target	sm_100

	.elftype	@"ET_EXEC"


//--------------------- .note.nv.tkinfo           --------------------------
	.section	.note.nv.tkinfo,"",@"SHT_NOTE"
	.sectionflags	@"SHF_NOTE_NV_TKINFO"
	.tkinfo
        /*0018*/ 	.word	0x00000002
        /*0030*/ 	.string	""
        /*0030*/ 	.string	"ptxas"
        /*0030*/ 	.string	"Cuda compilation tools, release 13.0, V13.0.88"
        /*0030*/ 	.string	"Build cuda_13.0.r13.0/compiler.36424714_0"
        /*0030*/ 	.string	"-arch sm_100 -m 64 "



//--------------------- .note.nv.cuinfo           --------------------------
	.section	.note.nv.cuinfo,"",@"SHT_NOTE"
	.sectionflags	@"SHF_NOTE_NV_CUINFO"
        /*0018*/ 	.short	0x0002
        /*001a*/ 	.short	0x0064
        /*001c*/ 	.short	0x0082
	.zero		2


//--------------------- .nv.info                  --------------------------
	.section	.nv.info,"",@"SHT_CUDA_INFO"
	.align	4


	//----- nvinfo : EIATTR_REGCOUNT
	.align		4
        /*0000*/ 	.byte	0x04, 0x2f
        /*0002*/ 	.short	(.L_1 - .L_0)
	.align		4
.L_0:
        /*0004*/ 	.word	index@(_Z6kernelPdS_S_iiii)
        /*0008*/ 	.word	0x00000014


	//----- nvinfo : EIATTR_FRAME_SIZE
	.align		4
.L_1:
        /*000c*/ 	.byte	0x04, 0x11
        /*000e*/ 	.short	(.L_3 - .L_2)
	.align		4
.L_2:
        /*0010*/ 	.word	index@(_Z6kernelPdS_S_iiii)
        /*0014*/ 	.word	0x00000000


	//----- nvinfo : EIATTR_MIN_STACK_SIZE
	.align		4
.L_3:
        /*0018*/ 	.byte	0x04, 0x12
        /*001a*/ 	.short	(.L_5 - .L_4)
	.align		4
.L_4:
        /*001c*/ 	.word	index@(_Z6kernelPdS_S_iiii)
        /*0020*/ 	.word	0x00000000
.L_5:


//--------------------- .nv.compat                --------------------------
	.section	.nv.compat,"",@"SHT_CUDA_COMPAT_INFO"
	.align	4
        /*0000*/ 	.byte	0x02, 0x09, 0x00, 0x00, 0x02, 0x02, 0x01, 0x00, 0x02, 0x05, 0x05, 0x00, 0x03, 0x07, 0x01, 0x01
        /*0010*/ 	.byte	0x02, 0x03, 0x00, 0x00, 0x02, 0x06, 0x01, 0x00, 0x04, 0x0b, 0x08, 0x00, 0x01, 0x00, 0x00, 0x00
        /*0020*/ 	.byte	0x00, 0x00, 0x00, 0x00


//--------------------- .nv.info._Z6kernelPdS_S_iiii --------------------------
	.section	.nv.info._Z6kernelPdS_S_iiii,"",@"SHT_CUDA_INFO"
	.sectionflags	@""
	.align	4


	//----- nvinfo : EIATTR_CUDA_API_VERSION
	.align		4
        /*0000*/ 	.byte	0x04, 0x37
        /*0002*/ 	.short	(.L_7 - .L_6)
.L_6:
        /*0004*/ 	.word	0x00000082


	//----- nvinfo : EIATTR_KPARAM_INFO
	.align		4
.L_7:
        /*0008*/ 	.byte	0x04, 0x17
        /*000a*/ 	.short	(.L_9 - .L_8)
.L_8:
        /*000c*/ 	.word	0x00000000
        /*0010*/ 	.short	0x0006
        /*0012*/ 	.short	0x0024
        /*0014*/ 	.byte	0x00, 0xf0, 0x11, 0x00


	//----- nvinfo : EIATTR_KPARAM_INFO
	.align		4
.L_9:
        /*0018*/ 	.byte	0x04, 0x17
        /*001a*/ 	.short	(.L_11 - .L_10)
.L_10:
        /*001c*/ 	.word	0x00000000
        /*0020*/ 	.short	0x0005
        /*0022*/ 	.short	0x0020
        /*0024*/ 	.byte	0x00, 0xf0, 0x11, 0x00


	//----- nvinfo : EIATTR_KPARAM_INFO
	.align		4
.L_11:
        /*0028*/ 	.byte	0x04, 0x17
        /*002a*/ 	.short	(.L_13 - .L_12)
.L_12:
        /*002c*/ 	.word	0x00000000
        /*0030*/ 	.short	0x0004
        /*0032*/ 	.short	0x001c
        /*0034*/ 	.byte	0x00, 0xf0, 0x11, 0x00


	//----- nvinfo : EIATTR_KPARAM_INFO
	.align		4
.L_13:
        /*0038*/ 	.byte	0x04, 0x17
        /*003a*/ 	.short	(.L_15 - .L_14)
.L_14:
        /*003c*/ 	.word	0x00000000
        /*0040*/ 	.short	0x0003
        /*0042*/ 	.short	0x0018
        /*0044*/ 	.byte	0x00, 0xf0, 0x11, 0x00


	//----- nvinfo : EIATTR_KPARAM_INFO
	.align		4
.L_15:
        /*0048*/ 	.byte	0x04, 0x17
        /*004a*/ 	.short	(.L_17 - .L_16)
.L_16:
        /*004c*/ 	.word	0x00000000
        /*0050*/ 	.short	0x0002
        /*0052*/ 	.short	0x0010
        /*0054*/ 	.byte	0x00, 0xf5, 0x21, 0x00


	//----- nvinfo : EIATTR_KPARAM_INFO
	.align		4
.L_17:
        /*0058*/ 	.byte	0x04, 0x17
        /*005a*/ 	.short	(.L_19 - .L_18)
.L_18:
        /*005c*/ 	.word	0x00000000
        /*0060*/ 	.short	0x0001
        /*0062*/ 	.short	0x0008
        /*0064*/ 	.byte	0x00, 0xf5, 0x21, 0x00


	//----- nvinfo : EIATTR_KPARAM_INFO
	.align		4
.L_19:
        /*0068*/ 	.byte	0x04, 0x17
        /*006a*/ 	.short	(.L_21 - .L_20)
.L_20:
        /*006c*/ 	.word	0x00000000
        /*0070*/ 	.short	0x0000
        /*0072*/ 	.short	0x0000
        /*0074*/ 	.byte	0x00, 0xf5, 0x21, 0x00


	//----- nvinfo : EIATTR_SPARSE_MMA_MASK
	.align		4
.L_21:
        /*0078*/ 	.byte	0x03, 0x50
        /*007a*/ 	.short	0x0000


	//----- nvinfo : EIATTR_MAXREG_COUNT
	.align		4
        /*007c*/ 	.byte	0x03, 0x1b
        /*007e*/ 	.short	0x00ff


	//----- nvinfo : EIATTR_MERCURY_ISA_VERSION
	.align		4
        /*0080*/ 	.byte	0x03, 0x5f
        /*0082*/ 	.short	0x0101


	//----- nvinfo : EIATTR_VRC_CTA_INIT_COUNT
	.align		4
        /*0084*/ 	.byte	0x02, 0x4a
	.zero		1
	.zero		1


	//----- nvinfo : EIATTR_EXIT_INSTR_OFFSETS
	.align		4
        /*0088*/ 	.byte	0x04, 0x1c
        /*008a*/ 	.short	(.L_23 - .L_22)


	//   ....[0]....
.L_22:
        /*008c*/ 	.word	0x00000110


	//   ....[1]....
        /*0090*/ 	.word	0x000002f0


	//----- nvinfo : EIATTR_CBANK_PARAM_SIZE
	.align		4
.L_23:
        /*0094*/ 	.byte	0x03, 0x19
        /*0096*/ 	.short	0x0028


	//----- nvinfo : EIATTR_PARAM_CBANK
	.align		4
        /*0098*/ 	.byte	0x04, 0x0a
        /*009a*/ 	.short	(.L_25 - .L_24)
	.align		4
.L_24:
        /*009c*/ 	.word	index@(.nv.constant0._Z6kernelPdS_S_iiii)
        /*00a0*/ 	.short	0x0380
        /*00a2*/ 	.short	0x0028


	//----- nvinfo : EIATTR_SW_WAR
	.align		4
.L_25:
        /*00a4*/ 	.byte	0x04, 0x36
        /*00a6*/ 	.short	(.L_27 - .L_26)
.L_26:
        /*00a8*/ 	.word	0x00000008
.L_27:


//--------------------- .nv.callgraph             --------------------------
	.section	.nv.callgraph,"",@"SHT_CUDA_CALLGRAPH"
	.align	4
	.sectionentsize	8
	.align		4
        /*0000*/ 	.word	0x00000000
	.align		4
        /*0004*/ 	.word	0xffffffff
	.align		4
        /*0008*/ 	.word	0x00000000
	.align		4
        /*000c*/ 	.word	0xfffffffe
	.align		4
        /*0010*/ 	.word	0x00000000
	.align		4
        /*0014*/ 	.word	0xfffffffd
	.align		4
        /*0018*/ 	.word	0x00000000
	.align		4
        /*001c*/ 	.word	0xfffffffc


//--------------------- .text._Z6kernelPdS_S_iiii --------------------------
	.section	.text._Z6kernelPdS_S_iiii,"ax",@progbits
	.align	128
        .global         _Z6kernelPdS_S_iiii
        .type           _Z6kernelPdS_S_iiii,@function
        .size           _Z6kernelPdS_S_iiii,(.L_x_1 - _Z6kernelPdS_S_iiii)
        .other          _Z6kernelPdS_S_iiii,@"STO_CUDA_ENTRY STV_DEFAULT"
_Z6kernelPdS_S_iiii:
.text._Z6kernelPdS_S_iiii:
[----:B------:R-:W-:Y:S01]  /*0000*/  LDC R1, c[0x0][0x37c] ;  /* 0x0000df00ff017b82 */ /* 0x000fe20000000800 */
[----:B------:R-:W0:Y:S07]  /*0010*/  S2R R3, SR_TID.X ;  /* 0x0000000000037919 */ /* 0x000e2e0000002100 */
[----:B------:R-:W0:Y:S01]  /*0020*/  S2UR UR7, SR_CTAID.X ;  /* 0x00000000000779c3 */ /* 0x000e220000002500 */
[----:B------:R-:W1:Y:S01]  /*0030*/  LDCU.64 UR4, c[0x0][0x3a0] ;  /* 0x00007400ff0477ac */ /* 0x000e620008000a00 */
[----:B------:R-:W2:Y:S01]  /*0040*/  S2R R5, SR_TID.Y ;  /* 0x0000000000057919 */ /* 0x000ea20000002200 */
[----:B------:R-:W3:Y:S05]  /*0050*/  LDCU UR6, c[0x0][0x398] ;  /* 0x00007300ff0677ac */ /* 0x000eea0008000800 */
[----:B------:R-:W0:Y:S08]  /*0060*/  LDC R4, c[0x0][0x360] ;  /* 0x0000d800ff047b82 */ /* 0x000e300000000800 */
[----:B------:R-:W2:Y:S01]  /*0070*/  S2UR UR8, SR_CTAID.Y ;  /* 0x00000000000879c3 */ /* 0x000ea20000002600 */
[----:B-1----:R-:W-:-:S07]  /*0080*/  UIADD3 UR4, UPT, UPT, UR4, -0x1, URZ ;  /* 0xffffffff04047890 */ /* 0x002fce000fffe0ff */
[----:B------:R-:W2:Y:S01]  /*0090*/  LDC R0, c[0x0][0x364] ;  /* 0x0000d900ff007b82 */ /* 0x000ea20000000800 */
[----:B0-----:R-:W-:-:S05]  /*00a0*/  IMAD R4, R4, UR7, R3 ;  /* 0x0000000704047c24 */ /* 0x001fca000f8e0203 */
[----:B------:R-:W-:Y:S01]  /*00b0*/  ISETP.GE.AND P0, PT, R4, 0x1, PT ;  /* 0x000000010400780c */ /* 0x000fe20003f06270 */
[----:B--2---:R-:W-:-:S05]  /*00c0*/  IMAD R0, R0, UR8, R5 ;  /* 0x0000000800007c24 */ /* 0x004fca000f8e0205 */
[----:B------:R-:W-:Y:S01]  /*00d0*/  ISETP.LT.OR P0, PT, R0, UR4, !P0 ;  /* 0x0000000400007c0c */ /* 0x000fe2000c701670 */
[----:B---3--:R-:W-:-:S03]  /*00e0*/  UIADD3 UR4, UPT, UPT, UR6, -0x1, URZ ;  /* 0xffffffff06047890 */ /* 0x008fc6000fffe0ff */
[----:B------:R-:W-:-:S04]  /*00f0*/  ISETP.GE.OR P0, PT, R0, UR5, P0 ;  /* 0x0000000500007c0c */ /* 0x000fc80008706670 */
[----:B------:R-:W-:-:S13]  /*0100*/  ISETP.GE.OR P0, PT, R4, UR4, P0 ;  /* 0x0000000404007c0c */ /* 0x000fda0008706670 */
[----:B------:R-:W-:Y:S05]  /*0110*/  @P0 EXIT ;  /* 0x000000000000094d */ /* 0x000fea0003800000 */
[----:B------:R-:W0:Y:S01]  /*0120*/  LDCU UR6, c[0x0][0x39c] ;  /* 0x00007380ff0677ac */ /* 0x000e220008000800 */
[----:B------:R-:W1:Y:S01]  /*0130*/  LDC.64 R2, c[0x0][0x380] ;  /* 0x0000e000ff027b82 */ /* 0x000e620000000a00 */
[----:B------:R-:W2:Y:S01]  /*0140*/  LDCU.64 UR8, c[0x0][0x380] ;  /* 0x00007000ff0877ac */ /* 0x000ea20008000a00 */
[----:B------:R-:W3:Y:S06]  /*0150*/  LDCU.64 UR4, c[0x0][0x358] ;  /* 0x00006b00ff0477ac */ /* 0x000eec0008000a00 */
[----:B------:R-:W4:Y:S08]  /*0160*/  LDC.64 R12, c[0x0][0x390] ;  /* 0x0000e400ff0c7b82 */ /* 0x000f300000000a00 */
[----:B------:R-:W5:Y:S01]  /*0170*/  LDC.64 R16, c[0x0][0x388] ;  /* 0x0000e200ff107b82 */ /* 0x000f620000000a00 */
[----:B0-----:R-:W-:-:S04]  /*0180*/  IMAD R5, R0, UR6, RZ ;  /* 0x0000000600057c24 */ /* 0x001fc8000f8e02ff */
[C-C-:B------:R-:W-:Y:S01]  /*0190*/  IMAD.IADD R0, R4.reuse, 0x1, R5.reuse ;  /* 0x0000000104007824 */ /* 0x140fe200078e0205 */
[C---:B------:R-:W-:Y:S02]  /*01a0*/  IADD3 R6, P0, PT, R4.reuse, R5, RZ ;  /* 0x0000000504067210 */ /* 0x040fe40007f1e0ff */
[----:B------:R-:W-:Y:S01]  /*01b0*/  IADD3 R11, PT, PT, R4, -UR6, R5 ;  /* 0x80000006040b7c10 */ /* 0x000fe2000fffe005 */
[----:B------:R-:W-:Y:S01]  /*01c0*/  VIADD R7, R0, UR6 ;  /* 0x0000000600077c36 */ /* 0x000fe20008000000 */
[----:B------:R-:W-:Y:S02]  /*01d0*/  LEA.HI.X.SX32 R5, R5, RZ, 0x1, P0 ;  /* 0x000000ff05057211 */ /* 0x000fe400000f0eff */
[----:B--2---:R-:W-:Y:S01]  /*01e0*/  LEA R4, P0, R6, UR8, 0x3 ;  /* 0x0000000806047c11 */ /* 0x004fe2000f8018ff */
[----:B-1----:R-:W-:-:S03]  /*01f0*/  IMAD.WIDE R10, R11, 0x8, R2 ;  /* 0x000000080b0a7825 */ /* 0x002fc600078e0202 */
[----:B------:R-:W-:Y:S01]  /*0200*/  LEA.HI.X R5, R6, UR9, R5, 0x3, P0 ;  /* 0x0000000906057c11 */ /* 0x000fe200080f1c05 */
[----:B----4-:R-:W-:Y:S02]  /*0210*/  IMAD.WIDE R12, R7, 0x8, R12 ;  /* 0x00000008070c7825 */ /* 0x010fe400078e020c */
[----:B---3--:R-:W2:Y:S02]  /*0220*/  LDG.E.64 R10, desc[UR4][R10.64] ;  /* 0x000000040a0a7981 */ /* 0x008ea4000c1e1b00 */
[----:B------:R-:W-:Y:S02]  /*0230*/  IMAD.WIDE R2, R0, 0x8, R2 ;  /* 0x0000000800027825 */ /* 0x000fe400078e0202 */
[----:B------:R-:W2:Y:S04]  /*0240*/  LDG.E.64 R12, desc[UR4][R12.64] ;  /* 0x000000040c0c7981 */ /* 0x000ea8000c1e1b00 */
[----:B------:R-:W3:Y:S04]  /*0250*/  LDG.E.64 R6, desc[UR4][R4.64+-0x8] ;  /* 0xfffff80404067981 */ /* 0x000ee8000c1e1b00 */
[----:B------:R-:W3:Y:S04]  /*0260*/  LDG.E.64 R8, desc[UR4][R4.64+0x8] ;  /* 0x0000080404087981 */ /* 0x000ee8000c1e1b00 */
[----:B------:R-:W4:Y:S01]  /*0270*/  LDG.E.64 R2, desc[UR4][R2.64] ;  /* 0x0000000402027981 */ /* 0x000f22000c1e1b00 */
[----:B--2---:R-:W-:-:S02]  /*0280*/  DADD R14, R10, R12 ;  /* 0x000000000a0e7229 */ /* 0x004fc4000000000c */
[----:B---3--:R-:W-:Y:S01]  /*0290*/  DADD R6, R6, R8 ;  /* 0x0000000006067229 */ /* 0x008fe20000000008 */
[----:B-----5:R-:W-:-:S05]  /*02a0*/  IMAD.WIDE R8, R0, 0x8, R16 ;  /* 0x0000000800087825 */ /* 0x020fca00078e0210 */
[C---:B----4-:R-:W-:Y:S02]  /*02b0*/  DFMA R14, R2.reuse, 2, R14 ;  /* 0x40000000020e782b */ /* 0x050fe4000000000e */
[----:B------:R-:W-:-:S08]  /*02c0*/  DFMA R6, R2, 2, R6 ;  /* 0x400000000206782b */ /* 0x000fd00000000006 */
[----:B------:R-:W-:-:S07]  /*02d0*/  DADD R6, R6, R14 ;  /* 0x0000000006067229 */ /* 0x000fce000000000e */
[----:B------:R-:W-:Y:S01]  /*02e0*/  STG.E.64 desc[UR4][R8.64], R6 ;  /* 0x0000000608007986 */ /* 0x000fe2000c101b04 */
[----:B------:R-:W-:Y:S05]  /*02f0*/  EXIT ;  /* 0x000000000000794d */ /* 0x000fea0003800000 */
.L_x_0:
[----:B------:R-:W-:-:S00]  /*0300*/  BRA `(.L_x_0) ;  /* 0xfffffffc00fc7947 */ /* 0x000fc0000383ffff */
[----:B------:R-:W-:-:S00]  /*0310*/  NOP ;  /* 0x0000000000007918 */ /* 0x000fc00000000000 */
        /* <DEDUP_REMOVED lines=14> */
.L_x_1:


//--------------------- .nv.shared.reserved.0     --------------------------
	.section	.nv.shared.reserved.0,"aw",@nobits
	.weak		__nv_reservedSMEM_offset_0_alias
	.size		__nv_reservedSMEM_offset_0_alias, 0, 64
	.other		__nv_reservedSMEM_offset_0_alias,@"STO_CUDA_RESERVED_SHARED STV_DEFAULT"
__nv_reservedSMEM_offset_0_alias:
	.zero		0
	.zero		64


//--------------------- .nv.constant0._Z6kernelPdS_S_iiii --------------------------
	.section	.nv.constant0._Z6kernelPdS_S_iiii,"a",@progbits
	.sectionflags	@""
	.align	4
.nv.constant0._Z6kernelPdS_S_iiii:
	.zero		936


//--------------------- SYMBOLS --------------------------

	.type		.nv.reservedSmem.offset0,@object
	.size		.nv.reservedSmem.offset0,0x4
